//
// Generated by NVIDIA NVVM Compiler
//
// Compiler Build ID: CL-36424714
// Cuda compilation tools, release 13.0, V13.0.88
// Based on NVVM 20.0.0
//

.version 9.0
.target sm_100
.address_size 64

	// .globl	flash_attn
.extern .shared .align 16 .b8 shared[];

.visible .entry flash_attn(
	.param .align 8 .b8 flash_attn_param_0[32],
	.param .u64 .ptr .align 1 flash_attn_param_1,
	.param .u64 .ptr .align 1 flash_attn_param_2
)
{
	.reg .pred 	%p<11>;
	.reg .b16 	%rs<3>;
	.reg .b32 	%r<30>;
	.reg .b64 	%rd<64>;
	.reg .b64 	%fd<2>;

	ld.param.u64 	%rd34, [flash_attn_param_0+8];
	ld.param.u64 	%rd33, [flash_attn_param_0];
	ld.param.u64 	%rd35, [flash_attn_param_0+16];
	ld.param.u64 	%rd37, [flash_attn_param_2];
	cvta.to.global.u64 	%rd38, %rd37;
	mov.u32 	%r7, %ctaid.y;
	mov.u32 	%r8, %ctaid.x;
	cvt.u64.u32 	%rd3, %r8;
	mov.u32 	%r9, %tid.x;
	cvt.u64.u32 	%rd4, %r9;
	mul.wide.u32 	%rd39, %r7, 112;
	add.s64 	%rd40, %rd38, %rd39;
	ld.global.u64 	%rd5, [%rd40+24];
	ld.global.u64 	%rd6, [%rd40+32];
	ld.global.u64 	%rd7, [%rd40+40];
	ld.global.u64 	%rd41, [%rd40+104];
	add.s64 	%rd42, %rd35, %rd41;
	add.s64 	%rd8, %rd42, -1;
	or.b64  	%rd43, %rd8, %rd35;
	and.b64  	%rd44, %rd43, -4294967296;
	setp.ne.s64 	%p1, %rd44, 0;
	@%p1 bra 	$L__BB0_2;
	cvt.u32.u64 	%r10, %rd35;
	cvt.u32.u64 	%r11, %rd8;
	div.u32 	%r12, %r11, %r10;
	cvt.u64.u32 	%rd58, %r12;
	bra.uni 	$L__BB0_3;
$L__BB0_2:
	div.u64 	%rd58, %rd8, %rd35;
$L__BB0_3:
	setp.gt.u64 	%p2, %rd35, %rd8;
	@%p2 bra 	$L__BB0_18;
	mov.u32 	%r13, %ntid.x;
	cvt.u32.u64 	%r14, %rd34;
	mul.lo.s32 	%r15, %r13, %r14;
	shl.b32 	%r16, %r15, 3;
	mov.u32 	%r17, shared;
	add.s32 	%r1, %r17, %r16;
	shl.b64 	%rd12, %rd34, 3;
	cvt.u64.u32 	%rd13, %r13;
	mov.b64 	%rd59, 0;
	cvt.u32.u64 	%r18, %rd33;
	cvt.u32.u64 	%r19, %rd3;
	div.u32 	%r20, %r19, %r18;
	cvt.u32.u64 	%r24, %rd35;
$L__BB0_5:
	setp.le.u64 	%p3, %rd35, %rd4;
	@%p3 bra 	$L__BB0_17;
	ld.param.u64 	%rd57, [flash_attn_param_1];
	add.s64 	%rd46, %rd59, %rd5;
	cvta.to.global.u64 	%rd47, %rd57;
	shl.b64 	%rd48, %rd46, 4;
	add.s64 	%rd49, %rd47, %rd48;
	ld.global.u64 	%rd15, [%rd49];
	ld.global.u64 	%rd16, [%rd49+8];
	and.b64  	%rd50, %rd33, -4294967296;
	setp.ne.s64 	%p4, %rd50, 0;
	@%p4 bra 	$L__BB0_8;
	cvt.u64.u32 	%rd60, %r20;
	bra.uni 	$L__BB0_9;
$L__BB0_8:
	div.u64 	%rd60, %rd3, %rd33;
$L__BB0_9:
	mul.lo.s64 	%rd21, %rd60, %rd6;
	cvta.to.global.u64 	%rd22, %rd16;
	cvta.to.global.u64 	%rd23, %rd15;
	mov.u64 	%rd61, %rd4;
$L__BB0_10:
	mad.lo.s64 	%rd25, %rd61, %rd7, %rd21;
	mul.lo.s64 	%rd26, %rd61, %rd34;
	setp.eq.s64 	%p5, %rd12, 0;
	@%p5 bra 	$L__BB0_13;
	cvt.u32.u64 	%r21, %rd26;
	shl.b32 	%r22, %r21, 3;
	add.s32 	%r29, %r1, %r22;
	mov.b64 	%rd62, 0;
$L__BB0_12:
	add.s64 	%rd52, %rd25, %rd62;
	add.s64 	%rd53, %rd23, %rd52;
	ld.global.u8 	%rs1, [%rd53];
	st.shared.u8 	[%r29], %rs1;
	add.s64 	%rd62, %rd62, 1;
	add.s32 	%r29, %r29, 1;
	setp.lt.u64 	%p6, %rd62, %rd12;
	@%p6 bra 	$L__BB0_12;
$L__BB0_13:
	cvt.u32.u64 	%r23, %rd26;
	mad.lo.s32 	%r5, %r24, %r14, %r23;
	@%p5 bra 	$L__BB0_16;
	shl.b32 	%r26, %r5, 3;
	add.s32 	%r6, %r1, %r26;
	mov.b64 	%rd63, 0;
$L__BB0_15:
	add.s64 	%rd55, %rd25, %rd63;
	add.s64 	%rd56, %rd22, %rd55;
	ld.global.u8 	%rs2, [%rd56];
	cvt.u32.u64 	%r27, %rd63;
	add.s32 	%r28, %r6, %r27;
	st.shared.u8 	[%r28], %rs2;
	add.s64 	%rd63, %rd63, 1;
	setp.lt.u64 	%p8, %rd63, %rd12;
	@%p8 bra 	$L__BB0_15;
$L__BB0_16:
	add.s64 	%rd61, %rd61, %rd13;
	setp.lt.u64 	%p9, %rd61, %rd35;
	@%p9 bra 	$L__BB0_10;
$L__BB0_17:
	bar.sync 	0;
	bar.sync 	0;
	add.s64 	%rd59, %rd59, 1;
	setp.lt.u64 	%p10, %rd59, %rd58;
	@%p10 bra 	$L__BB0_5;
$L__BB0_18:
	ret;

}


// ===== COMPILED SASS (sm_100) =====

	.target	sm_100

	.elftype	@"ET_EXEC"


//--------------------- .note.nv.tkinfo           --------------------------
	.section	.note.nv.tkinfo,"",@"SHT_NOTE"
	.sectionflags	@"SHF_NOTE_NV_TKINFO"
	.tkinfo
        /*0018*/ 	.word	0x00000002
        /*0030*/ 	.string	""
        /*0030*/ 	.string	"ptxas"
        /*0030*/ 	.string	"Cuda compilation tools, release 13.0, V13.0.88"
        /*0030*/ 	.string	"Build cuda_13.0.r13.0/compiler.36424714_0"
        /*0030*/ 	.string	"-arch sm_100 -m 64 "



//--------------------- .note.nv.cuinfo           --------------------------
	.section	.note.nv.cuinfo,"",@"SHT_NOTE"
	.sectionflags	@"SHF_NOTE_NV_CUINFO"
        /*0018*/ 	.short	0x0002
        /*001a*/ 	.short	0x0064
        /*001c*/ 	.short	0x0082
	.zero		2


//--------------------- .nv.info                  --------------------------
	.section	.nv.info,"",@"SHT_CUDA_INFO"
	.align	4


	//----- nvinfo : EIATTR_REGCOUNT
	.align		4
        /*0000*/ 	.byte	0x04, 0x2f
        /*0002*/ 	.short	(.L_1 - .L_0)
	.align		4
.L_0:
        /*0004*/ 	.word	index@(flash_attn)
        /*0008*/ 	.word	0x00000028


	//----- nvinfo : EIATTR_FRAME_SIZE
	.align		4
.L_1:
        /*000c*/ 	.byte	0x04, 0x11
        /*000e*/ 	.short	(.L_3 - .L_2)
	.align		4
.L_2:
        /*0010*/ 	.word	index@($__internal_0_$__cuda_sm20_div_u64)
        /*0014*/ 	.word	0x00000000


	//----- nvinfo : EIATTR_FRAME_SIZE
	.align		4
.L_3:
        /*0018*/ 	.byte	0x04, 0x11
        /*001a*/ 	.short	(.L_5 - .L_4)
	.align		4
.L_4:
        /*001c*/ 	.word	index@(flash_attn)
        /*0020*/ 	.word	0x00000000


	//----- nvinfo : EIATTR_MIN_STACK_SIZE
	.align		4
.L_5:
        /*0024*/ 	.byte	0x04, 0x12
        /*0026*/ 	.short	(.L_7 - .L_6)
	.align		4
.L_6:
        /*0028*/ 	.word	index@(flash_attn)
        /*002c*/ 	.word	0x00000000
.L_7:


//--------------------- .nv.compat                --------------------------
	.section	.nv.compat,"",@"SHT_CUDA_COMPAT_INFO"
	.align	4
        /*0000*/ 	.byte	0x02, 0x09, 0x00, 0x00, 0x02, 0x02, 0x01, 0x00, 0x02, 0x05, 0x05, 0x00, 0x03, 0x07, 0x01, 0x01
        /*0010*/ 	.byte	0x02, 0x03, 0x00, 0x00, 0x02, 0x06, 0x01, 0x00, 0x04, 0x0b, 0x08, 0x00, 0x09, 0x00, 0x00, 0x00
        /*0020*/ 	.byte	0x00, 0x00, 0x00, 0x00


//--------------------- .nv.info.flash_attn       --------------------------
	.section	.nv.info.flash_attn,"",@"SHT_CUDA_INFO"
	.sectionflags	@""
	.align	4


	//----- nvinfo : EIATTR_CUDA_API_VERSION
	.align		4
        /*0000*/ 	.byte	0x04, 0x37
        /*0002*/ 	.short	(.L_9 - .L_8)
.L_8:
        /*0004*/ 	.word	0x00000082


	//----- nvinfo : EIATTR_KPARAM_INFO
	.align		4
.L_9:
        /*0008*/ 	.byte	0x04, 0x17
        /*000a*/ 	.short	(.L_11 - .L_10)
.L_10:
        /*000c*/ 	.word	0x00000000
        /*0010*/ 	.short	0x0002
        /*0012*/ 	.short	0x0028
        /*0014*/ 	.byte	0x00, 0xf5, 0x21, 0x00


	//----- nvinfo : EIATTR_KPARAM_INFO
	.align		4
.L_11:
        /*0018*/ 	.byte	0x04, 0x17
        /*001a*/ 	.short	(.L_13 - .L_12)
.L_12:
        /*001c*/ 	.word	0x00000000
        /*0020*/ 	.short	0x0001
        /*0022*/ 	.short	0x0020
        /*0024*/ 	.byte	0x00, 0xf5, 0x21, 0x00


	//----- nvinfo : EIATTR_KPARAM_INFO
	.align		4
.L_13:
        /*0028*/ 	.byte	0x04, 0x17
        /*002a*/ 	.short	(.L_15 - .L_14)
.L_14:
        /*002c*/ 	.word	0x00000000
        /*0030*/ 	.short	0x0000
        /*0032*/ 	.short	0x0000
        /*0034*/ 	.byte	0x00, 0xf0, 0x81, 0x00


	//----- nvinfo : EIATTR_SPARSE_MMA_MASK
	.align		4
.L_15:
        /*0038*/ 	.byte	0x03, 0x50
        /*003a*/ 	.short	0x0000


	//----- nvinfo : EIATTR_MAXREG_COUNT
	.align		4
        /*003c*/ 	.byte	0x03, 0x1b
        /*003e*/ 	.short	0x00ff


	//----- nvinfo : EIATTR_NUM_BARRIERS
	.align		4
        /*0040*/ 	.byte	0x02, 0x4c
        /*0042*/ 	.byte	0x01
	.zero		1


	//----- nvinfo : EIATTR_MERCURY_ISA_VERSION
	.align		4
        /*0044*/ 	.byte	0x03, 0x5f
        /*0046*/ 	.short	0x0101


	//----- nvinfo : EIATTR_VRC_CTA_INIT_COUNT
	.align		4
        /*0048*/ 	.byte	0x02, 0x4a
	.zero		1
	.zero		1


	//----- nvinfo : EIATTR_EXIT_INSTR_OFFSETS
	.align		4
        /*004c*/ 	.byte	0x04, 0x1c
        /*004e*/ 	.short	(.L_17 - .L_16)


	//   ....[0]....
.L_16:
        /*0050*/ 	.word	0x000002f0


	//   ....[1]....
        /*0054*/ 	.word	0x00001060


	//----- nvinfo : EIATTR_CRS_STACK_SIZE
	.align		4
.L_17:
        /*0058*/ 	.byte	0x04, 0x1e
        /*005a*/ 	.short	(.L_19 - .L_18)
.L_18:
        /*005c*/ 	.word	0x00000000


	//----- nvinfo : EIATTR_CBANK_PARAM_SIZE
	.align		4
.L_19:
        /*0060*/ 	.byte	0x03, 0x19
        /*0062*/ 	.short	0x0030


	//----- nvinfo : EIATTR_PARAM_CBANK
	.align		4
        /*0064*/ 	.byte	0x04, 0x0a
        /*0066*/ 	.short	(.L_21 - .L_20)
	.align		4
.L_20:
        /*0068*/ 	.word	index@(.nv.constant0.flash_attn)
        /*006c*/ 	.short	0x0380
        /*006e*/ 	.short	0x0030


	//----- nvinfo : EIATTR_SW_WAR
	.align		4
.L_21:
        /*0070*/ 	.byte	0x04, 0x36
        /*0072*/ 	.short	(.L_23 - .L_22)
.L_22:
        /*0074*/ 	.word	0x00000008
.L_23:


//--------------------- .nv.callgraph             --------------------------
	.section	.nv.callgraph,"",@"SHT_CUDA_CALLGRAPH"
	.align	4
	.sectionentsize	8
	.align		4
        /*0000*/ 	.word	0x00000000
	.align		4
        /*0004*/ 	.word	0xffffffff
	.align		4
        /*0008*/ 	.word	0x00000000
	.align		4
        /*000c*/ 	.word	0xfffffffe
	.align		4
        /*0010*/ 	.word	0x00000000
	.align		4
        /*0014*/ 	.word	0xfffffffd
	.align		4
        /*0018*/ 	.word	0x00000000
	.align		4
        /*001c*/ 	.word	0xfffffffc


//--------------------- .text.flash_attn          --------------------------
	.section	.text.flash_attn,"ax",@progbits
	.align	128
        .global         flash_attn
        .type           flash_attn,@function
        .size           flash_attn,(.L_x_13 - flash_attn)
        .other          flash_attn,@"STO_CUDA_ENTRY STV_DEFAULT"
flash_attn:
.text.flash_attn:
[----:B------:R-:W-:Y:S01]  /*0000*/  LDC R1, c[0x0][0x37c] ;  /* 0x0000df00ff017b82 */ /* 0x000fe20000000800 */
[----:B------:R-:W0:Y:S07]  /*0010*/  S2R R3, SR_CTAID.Y ;  /* 0x0000000000037919 */ /* 0x000e2e0000002600 */
[----:B------:R-:W0:Y:S01]  /*0020*/  LDC.64 R4, c[0x0][0x3a8] ;  /* 0x0000ea00ff047b82 */ /* 0x000e220000000a00 */
[----:B------:R-:W1:Y:S01]  /*0030*/  LDCU.64 UR4, c[0x0][0x358] ;  /* 0x00006b00ff0477ac */ /* 0x000e620008000a00 */
[----:B0-----:R-:W-:-:S06]  /*0040*/  IMAD.WIDE.U32 R4, R3, 0x70, R4 ;  /* 0x0000007003047825 */ /* 0x001fcc00078e0004 */
[----:B------:R-:W0:Y:S01]  /*0050*/  LDC.64 R2, c[0x0][0x390] ;  /* 0x0000e400ff027b82 */ /* 0x000e220000000a00 */
[----:B-1----:R-:W0:Y:S04]  /*0060*/  LDG.E.64 R6, desc[UR4][R4.64+0x68] ;  /* 0x0000680404067981 */ /* 0x002e28000c1e1b00 */
[----:B------:R1:W5:Y:S04]  /*0070*/  LDG.E.64 R12, desc[UR4][R4.64+0x18] ;  /* 0x00001804040c7981 */ /* 0x000368000c1e1b00 */
[----:B------:R1:W5:Y:S04]  /*0080*/  LDG.E.64 R14, desc[UR4][R4.64+0x20] ;  /* 0x00002004040e7981 */ /* 0x000368000c1e1b00 */
[----:B------:R1:W5:Y:S01]  /*0090*/  LDG.E.64 R16, desc[UR4][R4.64+0x28] ;  /* 0x0000280404107981 */ /* 0x000362000c1e1b00 */
[----:B------:R-:W2:Y:S01]  /*00a0*/  S2UR UR6, SR_CTAID.X ;  /* 0x00000000000679c3 */ /* 0x000ea20000002500 */
[----:B0-----:R-:W-:-:S04]  /*00b0*/  IADD3 R28, P0, PT, R6, R2, RZ ;  /* 0x00000002061c7210 */ /* 0x001fc80007f1e0ff */
[----:B------:R-:W-:-:S04]  /*00c0*/  IADD3 R28, P1, PT, R28, -0x1, RZ ;  /* 0xffffffff1c1c7810 */ /* 0x000fc80007f3e0ff */
[----:B------:R-:W-:-:S04]  /*00d0*/  IADD3.X R0, PT, PT, R7, -0x1, R3, P1, P0 ;  /* 0xffffffff07007810 */ /* 0x000fc80000fe0403 */
[----:B------:R-:W-:-:S04]  /*00e0*/  LOP3.LUT R3, R0, R3, RZ, 0xfc, !PT ;  /* 0x0000000300037212 */ /* 0x000fc800078efcff */
[----:B------:R-:W-:-:S13]  /*00f0*/  ISETP.NE.U32.AND P0, PT, R3, RZ, PT ;  /* 0x000000ff0300720c */ /* 0x000fda0003f05070 */
[----:B-12---:R-:W-:Y:S05]  /*0100*/  @P0 BRA `(.L_x_0) ;  /* 0x0000000000500947 */ /* 0x006fea0003800000 */
[----:B------:R-:W0:Y:S01]  /*0110*/  I2F.U32.RP R3, R2 ;  /* 0x0000000200037306 */ /* 0x000e220000209000 */
[----:B------:R-:W-:Y:S01]  /*0120*/  ISETP.NE.U32.AND P2, PT, R2, RZ, PT ;  /* 0x000000ff0200720c */ /* 0x000fe20003f45070 */
[----:B------:R-:W-:-:S06]  /*0130*/  IMAD.MOV.U32 R19, RZ, RZ, RZ ;  /* 0x000000ffff137224 */ /* 0x000fcc00078e00ff */
[----:B0-----:R-:W0:Y:S02]  /*0140*/  MUFU.RCP R3, R3 ;  /* 0x0000000300037308 */ /* 0x001e240000001000 */
[----:B0-----:R-:W-:-:S06]  /*0150*/  VIADD R4, R3, 0xffffffe ;  /* 0x0ffffffe03047836 */ /* 0x001fcc0000000000 */
[----:B------:R0:W1:Y:S02]  /*0160*/  F2I.FTZ.U32.TRUNC.NTZ R5, R4 ;  /* 0x0000000400057305 */ /* 0x000064000021f000 */
[----:B0-----:R-:W-:Y:S02]  /*0170*/  IMAD.MOV.U32 R4, RZ, RZ, RZ ;  /* 0x000000ffff047224 */ /* 0x001fe400078e00ff */
[----:B-1----:R-:W-:-:S04]  /*0180*/  IMAD.MOV R7, RZ, RZ, -R5 ;  /* 0x000000ffff077224 */ /* 0x002fc800078e0a05 */
[----:B------:R-:W-:-:S04]  /*0190*/  IMAD R7, R7, R2, RZ ;  /* 0x0000000207077224 */ /* 0x000fc800078e02ff */
[----:B------:R-:W-:-:S06]  /*01a0*/  IMAD.HI.U32 R5, R5, R7, R4 ;  /* 0x0000000705057227 */ /* 0x000fcc00078e0004 */
[----:B------:R-:W-:-:S04]  /*01b0*/  IMAD.HI.U32 R18, R5, R28, RZ ;  /* 0x0000001c05127227 */ /* 0x000fc800078e00ff */
[----:B------:R-:W-:-:S04]  /*01c0*/  IMAD.MOV R5, RZ, RZ, -R18 ;  /* 0x000000ffff057224 */ /* 0x000fc800078e0a12 */
[----:B------:R-:W-:-:S05]  /*01d0*/  IMAD R5, R2, R5, R28 ;  /* 0x0000000502057224 */ /* 0x000fca00078e021c */
[----:B------:R-:W-:-:S13]  /*01e0*/  ISETP.GE.U32.AND P0, PT, R5, R2, PT ;  /* 0x000000020500720c */ /* 0x000fda0003f06070 */
[----:B------:R-:W-:Y:S02]  /*01f0*/  @P0 IMAD.IADD R5, R5, 0x1, -R2 ;  /* 0x0000000105050824 */ /* 0x000fe400078e0a02 */
[----:B------:R-:W-:-:S03]  /*0200*/  @P0 VIADD R18, R18, 0x1 ;  /* 0x0000000112120836 */ /* 0x000fc60000000000 */
[----:B------:R-:W-:-:S13]  /*0210*/  ISETP.GE.U32.AND P1, PT, R5, R2, PT ;  /* 0x000000020500720c */ /* 0x000fda0003f26070 */
[----:B------:R-:W-:Y:S01]  /*0220*/  @P1 VIADD R18, R18, 0x1 ;  /* 0x0000000112121836 */ /* 0x000fe20000000000 */
[----:B------:R-:W-:Y:S01]  /*0230*/  @!P2 LOP3.LUT R18, RZ, R2, RZ, 0x33, !PT ;  /* 0x00000002ff12a212 */ /* 0x000fe200078e33ff */
[----:B------:R-:W-:Y:S06]  /*0240*/  BRA `(.L_x_1) ;  /* 0x00000000001c7947 */ /* 0x000fec0003800000 */
.L_x_0:
[----:B------:R-:W0:Y:S01]  /*0250*/  LDCU.64 UR8, c[0x0][0x390] ;  /* 0x00007200ff0877ac */ /* 0x000e220008000a00 */
[----:B------:R-:W-:Y:S01]  /*0260*/  MOV R2, 0x2a0 ;  /* 0x000002a000027802 */ /* 0x000fe20000000f00 */
[----:B0-----:R-:W-:Y:S02]  /*0270*/  IMAD.U32 R10, RZ, RZ, UR8 ;  /* 0x00000008ff0a7e24 */ /* 0x001fe4000f8e00ff */
[----:B------:R-:W-:-:S07]  /*0280*/  IMAD.U32 R11, RZ, RZ, UR9 ;  /* 0x00000009ff0b7e24 */ /* 0x000fce000f8e00ff */
[----:B-----5:R-:W-:Y:S05]  /*0290*/  CALL.REL.NOINC `($__internal_0_$__cuda_sm20_div_u64) ;  /* 0x0000000c00747944 */ /* 0x020fea0003c00000 */
[----:B------:R-:W-:Y:S02]  /*02a0*/  IMAD.MOV.U32 R18, RZ, RZ, R20 ;  /* 0x000000ffff127224 */ /* 0x000fe400078e0014 */
[----:B------:R-:W-:-:S07]  /*02b0*/  IMAD.MOV.U32 R19, RZ, RZ, R21 ;  /* 0x000000ffff137224 */ /* 0x000fce00078e0015 */
.L_x_1:
[----:B------:R-:W0:Y:S02]  /*02c0*/  LDCU.64 UR8, c[0x0][0x390] ;  /* 0x00007200ff0877ac */ /* 0x000e240008000a00 */
[----:B0-----:R-:W-:-:S04]  /*02d0*/  ISETP.GE.U32.AND P0, PT, R28, UR8, PT ;  /* 0x000000081c007c0c */ /* 0x001fc8000bf06070 */
[----:B------:R-:W-:-:S13]  /*02e0*/  ISETP.GE.U32.AND.EX P0, PT, R0, UR9, PT, P0 ;  /* 0x0000000900007c0c */ /* 0x000fda000bf06100 */
[----:B------:R-:W-:Y:S05]  /*02f0*/  @!P0 EXIT ;  /* 0x000000000000894d */ /* 0x000fea0003800000 */
[----:B------:R-:W0:Y:S01]  /*0300*/  LDC R8, c[0x0][0x380] ;  /* 0x0000e000ff087b82 */ /* 0x000e220000000800 */
[----:B------:R-:W1:Y:S07]  /*0310*/  LDCU UR7, c[0x0][0x360] ;  /* 0x00006c00ff0777ac */ /* 0x000e6e0008000800 */
[----:B------:R-:W1:Y:S01]  /*0320*/  LDC.64 R6, c[0x0][0x388] ;  /* 0x0000e200ff067b82 */ /* 0x000e620000000a00 */
[----:B0-----:R-:W0:Y:S01]  /*0330*/  I2F.U32.RP R0, R8 ;  /* 0x0000000800007306 */ /* 0x001e220000209000 */
[----:B------:R-:W-:-:S07]  /*0340*/  ISETP.NE.U32.AND P2, PT, R8, RZ, PT ;  /* 0x000000ff0800720c */ /* 0x000fce0003f45070 */
[----:B0-----:R-:W0:Y:S02]  /*0350*/  MUFU.RCP R0, R0 ;  /* 0x0000000000007308 */ /* 0x001e240000001000 */
[----:B0-----:R-:W-:Y:S01]  /*0360*/  VIADD R2, R0, 0xffffffe ;  /* 0x0ffffffe00027836 */ /* 0x001fe20000000000 */
[----:B------:R-:W-:-:S05]  /*0370*/  MOV R0, 0x400 ;  /* 0x0000040000007802 */ /* 0x000fca0000000f00 */
[----:B------:R0:W2:Y:S02]  /*0380*/  F2I.FTZ.U32.TRUNC.NTZ R3, R2 ;  /* 0x0000000200037305 */ /* 0x0000a4000021f000 */
[----:B0-----:R-:W-:Y:S02]  /*0390*/  IMAD.MOV.U32 R2, RZ, RZ, RZ ;  /* 0x000000ffff027224 */ /* 0x001fe400078e00ff */
[----:B--2---:R-:W-:-:S04]  /*03a0*/  IMAD.MOV R5, RZ, RZ, -R3 ;  /* 0x000000ffff057224 */ /* 0x004fc800078e0a03 */
[----:B------:R-:W-:-:S04]  /*03b0*/  IMAD R5, R5, R8, RZ ;  /* 0x0000000805057224 */ /* 0x000fc800078e02ff */
[----:B------:R-:W-:Y:S02]  /*03c0*/  IMAD.HI.U32 R3, R3, R5, R2 ;  /* 0x0000000503037227 */ /* 0x000fe400078e0002 */
[----:B------:R-:W0:Y:S04]  /*03d0*/  S2R R5, SR_CgaCtaId ;  /* 0x0000000000057919 */ /* 0x000e280000008800 */
[----:B------:R-:W-:-:S04]  /*03e0*/  IMAD.HI.U32 R4, R3, UR6, RZ ;  /* 0x0000000603047c27 */ /* 0x000fc8000f8e00ff */
[----:B------:R-:W-:-:S04]  /*03f0*/  IMAD.MOV R3, RZ, RZ, -R4 ;  /* 0x000000ffff037224 */ /* 0x000fc800078e0a04 */
[----:B------:R-:W-:-:S05]  /*0400*/  IMAD R3, R8, R3, UR6 ;  /* 0x0000000608037e24 */ /* 0x000fca000f8e0203 */
[----:B------:R-:W-:-:S13]  /*0410*/  ISETP.GE.U32.AND P0, PT, R3, R8, PT ;  /* 0x000000080300720c */ /* 0x000fda0003f06070 */
[----:B------:R-:W-:Y:S02]  /*0420*/  @P0 IMAD.IADD R3, R3, 0x1, -R8 ;  /* 0x0000000103030824 */ /* 0x000fe400078e0a08 */
[----:B------:R-:W-:Y:S01]  /*0430*/  @P0 VIADD R4, R4, 0x1 ;  /* 0x0000000104040836 */ /* 0x000fe20000000000 */
[----:B0-----:R-:W-:Y:S02]  /*0440*/  LEA R0, R5, R0, 0x18 ;  /* 0x0000000005007211 */ /* 0x001fe400078ec0ff */
[----:B------:R-:W-:Y:S01]  /*0450*/  ISETP.GE.U32.AND P1, PT, R3, R8, PT ;  /* 0x000000080300720c */ /* 0x000fe20003f26070 */
[C---:B-1----:R-:W-:Y:S01]  /*0460*/  IMAD R3, R6.reuse, UR7, RZ ;  /* 0x0000000706037c24 */ /* 0x042fe2000f8e02ff */
[C---:B------:R-:W-:Y:S01]  /*0470*/  SHF.L.U64.HI R5, R6.reuse, 0x3, R7 ;  /* 0x0000000306057819 */ /* 0x040fe20000010207 */
[----:B------:R-:W-:Y:S02]  /*0480*/  IMAD.SHL.U32 R6, R6, 0x8, RZ ;  /* 0x0000000806067824 */ /* 0x000fe400078e00ff */
[----:B------:R-:W-:-:S02]  /*0490*/  IMAD R3, R3, 0x8, R0 ;  /* 0x0000000803037824 */ /* 0x000fc400078e0200 */
[----:B------:R-:W-:-:S06]  /*04a0*/  IMAD.MOV.U32 R7, RZ, RZ, RZ ;  /* 0x000000ffff077224 */ /* 0x000fcc00078e00ff */
[----:B------:R-:W-:Y:S01]  /*04b0*/  @P1 VIADD R4, R4, 0x1 ;  /* 0x0000000104041836 */ /* 0x000fe20000000000 */
[----:B------:R-:W-:Y:S01]  /*04c0*/  @!P2 LOP3.LUT R4, RZ, R8, RZ, 0x33, !PT ;  /* 0x00000008ff04a212 */ /* 0x000fe200078e33ff */
[----:B------:R-:W-:-:S07]  /*04d0*/  IMAD.MOV.U32 R8, RZ, RZ, RZ ;  /* 0x000000ffff087224 */ /* 0x000fce00078e00ff */
.L_x_11:
[----:B0-----:R-:W0:Y:S01]  /*04e0*/  S2R R9, SR_TID.X ;  /* 0x0000000000097919 */ /* 0x001e220000002100 */
[----:B------:R-:W0:Y:S02]  /*04f0*/  LDCU.64 UR8, c[0x0][0x390] ;  /* 0x00007200ff0877ac */ /* 0x000e240008000a00 */
[----:B0-----:R-:W-:-:S04]  /*0500*/  ISETP.GE.U32.AND P0, PT, R9, UR8, PT ;  /* 0x0000000809007c0c */ /* 0x001fc8000bf06070 */
[----:B------:R-:W-:-:S13]  /*0510*/  ISETP.GE.U32.AND.EX P0, PT, RZ, UR9, PT, P0 ;  /* 0x00000009ff007c0c */ /* 0x000fda000bf06100 */
[----:B-1---5:R-:W-:Y:S05]  /*0520*/  @P0 BRA `(.L_x_2) ;  /* 0x0000000800ac0947 */ /* 0x022fea0003800000 */
[----:B------:R-:W0:Y:S01]  /*0530*/  LDCU.64 UR8, c[0x0][0x3a0] ;  /* 0x00007400ff0877ac */ /* 0x000e220008000a00 */
[----:B-----5:R-:W-:-:S05]  /*0540*/  IADD3 R0, P0, PT, R12, R7, RZ ;  /* 0x000000070c007210 */ /* 0x020fca0007f1e0ff */
[----:B------:R-:W-:Y:S01]  /*0550*/  IMAD.X R11, R13, 0x1, R8, P0 ;  /* 0x000000010d0b7824 */ /* 0x000fe200000e0608 */
[C---:B0-----:R-:W-:Y:S01]  /*0560*/  LEA R10, P0, R0.reuse, UR8, 0x4 ;  /* 0x00000008000a7c11 */ /* 0x041fe2000f8020ff */
[----:B------:R-:W0:Y:S03]  /*0570*/  LDCU UR8, c[0x0][0x384] ;  /* 0x00007080ff0877ac */ /* 0x000e260008000800 */
[----:B------:R-:W-:-:S05]  /*0580*/  LEA.HI.X R11, R0, UR9, R11, 0x4, P0 ;  /* 0x00000009000b7c11 */ /* 0x000fca00080f240b */
[----:B------:R-:W5:Y:S04]  /*0590*/  LDG.E.64 R22, desc[UR4][R10.64] ;  /* 0x000000040a167981 */ /* 0x000f68000c1e1b00 */
[----:B------:R1:W5:Y:S01]  /*05a0*/  LDG.E.64 R24, desc[UR4][R10.64+0x8] ;  /* 0x000008040a187981 */ /* 0x000362000c1e1b00 */
[----:B0-----:R-:W-:-:S13]  /*05b0*/  ISETP.NE.U32.AND P0, PT, RZ, UR8, PT ;  /* 0x00000008ff007c0c */ /* 0x001fda000bf05070 */
[----:B-1----:R-:W-:Y:S02]  /*05c0*/  @!P0 IMAD.MOV.U32 R10, RZ, RZ, R4 ;  /* 0x000000ffff0a8224 */ /* 0x002fe400078e0004 */
[----:B------:R-:W-:Y:S01]  /*05d0*/  @!P0 IMAD.MOV.U32 R11, RZ, RZ, RZ ;  /* 0x000000ffff0b8224 */ /* 0x000fe200078e00ff */
[----:B------:R-:W-:Y:S06]  /*05e0*/  @!P0 BRA `(.L_x_3) ;  /* 0x0000000000248947 */ /* 0x000fec0003800000 */
[----:B------:R-:W0:Y:S01]  /*05f0*/  LDCU.64 UR8, c[0x0][0x380] ;  /* 0x00007000ff0877ac */ /* 0x000e220008000a00 */
[----:B------:R-:W-:Y:S01]  /*0600*/  IMAD.U32 R28, RZ, RZ, UR6 ;  /* 0x00000006ff1c7e24 */ /* 0x000fe2000f8e00ff */
[----:B------:R-:W-:Y:S01]  /*0610*/  MOV R2, 0x660 ;  /* 0x0000066000027802 */ /* 0x000fe20000000f00 */
[----:B------:R-:W-:Y:S02]  /*0620*/  IMAD.MOV.U32 R0, RZ, RZ, RZ ;  /* 0x000000ffff007224 */ /* 0x000fe400078e00ff */
[----:B0-----:R-:W-:Y:S02]  /*0630*/  IMAD.U32 R10, RZ, RZ, UR8 ;  /* 0x00000008ff0a7e24 */ /* 0x001fe4000f8e00ff */
[----:B------:R-:W-:-:S07]  /*0640*/  IMAD.U32 R11, RZ, RZ, UR9 ;  /* 0x00000009ff0b7e24 */ /* 0x000fce000f8e00ff */
[----:B-----5:R-:W-:Y:S05]  /*0650*/  CALL.REL.NOINC `($__internal_0_$__cuda_sm20_div_u64) ;  /* 0x0000000800847944 */ /* 0x020fea0003c00000 */
[----:B------:R-:W-:Y:S02]  /*0660*/  IMAD.MOV.U32 R10, RZ, RZ, R20 ;  /* 0x000000ffff0a7224 */ /* 0x000fe400078e0014 */
[----:B------:R-:W-:-:S07]  /*0670*/  IMAD.MOV.U32 R11, RZ, RZ, R21 ;  /* 0x000000ffff0b7224 */ /* 0x000fce00078e0015 */
.L_x_3:
[-C--:B------:R-:W-:Y:S02]  /*0680*/  IMAD R11, R11, R14.reuse, RZ ;  /* 0x0000000e0b0b7224 */ /* 0x080fe400078e02ff */
[----:B------:R-:W-:-:S04]  /*0690*/  IMAD.WIDE.U32 R20, R10, R14, RZ ;  /* 0x0000000e0a147225 */ /* 0x000fc800078e00ff */
[----:B------:R-:W-:Y:S02]  /*06a0*/  IMAD R33, R15, R10, R11 ;  /* 0x0000000a0f217224 */ /* 0x000fe400078e020b */
[----:B------:R-:W-:Y:S02]  /*06b0*/  IMAD.MOV.U32 R11, RZ, RZ, RZ ;  /* 0x000000ffff0b7224 */ /* 0x000fe400078e00ff */
[----:B------:R-:W-:-:S07]  /*06c0*/  IMAD.IADD R33, R21, 0x1, R33 ;  /* 0x0000000115217824 */ /* 0x000fce00078e0221 */
.L_x_10:
[----:B0-----:R-:W0:Y:S01]  /*06d0*/  LDCU UR8, c[0x0][0x388] ;  /* 0x00007100ff0877ac */ /* 0x001e220008000800 */
[----:B------:R-:W-:Y:S01]  /*06e0*/  IMAD R0, R11, R16, RZ ;  /* 0x000000100b007224 */ /* 0x000fe200078e02ff */
[----:B------:R-:W-:Y:S01]  /*06f0*/  ISETP.NE.U32.AND P1, PT, R6, RZ, PT ;  /* 0x000000ff0600720c */ /* 0x000fe20003f25070 */
[----:B------:R-:W-:Y:S01]  /*0700*/  IMAD.MOV.U32 R32, RZ, RZ, R20 ;  /* 0x000000ffff207224 */ /* 0x000fe200078e0014 */
[----:B-1----:R-:W1:Y:S01]  /*0710*/  LDCU.64 UR10, c[0x0][0x390] ;  /* 0x00007200ff0a77ac */ /* 0x002e620008000a00 */
[-C--:B------:R-:W-:Y:S01]  /*0720*/  IMAD R35, R17, R9.reuse, R0 ;  /* 0x0000000911237224 */ /* 0x080fe200078e0200 */
[----:B------:R-:W-:Y:S01]  /*0730*/  ISETP.NE.AND.EX P1, PT, R5, RZ, PT, P1 ;  /* 0x000000ff0500720c */ /* 0x000fe20003f25310 */
[----:B------:R-:W-:-:S04]  /*0740*/  IMAD.WIDE.U32 R26, R16, R9, R32 ;  /* 0x00000009101a7225 */ /* 0x000fc800078e0020 */
[----:B------:R-:W-:Y:S02]  /*0750*/  IMAD.IADD R35, R27, 0x1, R35 ;  /* 0x000000011b237824 */ /* 0x000fe400078e0223 */
[C---:B0-----:R-:W-:Y:S01]  /*0760*/  IMAD R0, R9.reuse, UR8, RZ ;  /* 0x0000000809007c24 */ /* 0x041fe2000f8e02ff */
[----:B------:R-:W-:-:S05]  /*0770*/  IADD3 R9, P0, PT, R9, UR7, RZ ;  /* 0x0000000709097c10 */ /* 0x000fca000ff1e0ff */
[----:B------:R-:W-:Y:S01]  /*0780*/  IMAD.X R11, RZ, RZ, R11, P0 ;  /* 0x000000ffff0b7224 */ /* 0x000fe200000e060b */
[----:B-1----:R-:W-:-:S04]  /*0790*/  ISETP.GE.U32.AND P0, PT, R9, UR10, PT ;  /* 0x0000000a09007c0c */ /* 0x002fc8000bf06070 */
[----:B------:R-:W-:Y:S01]  /*07a0*/  ISETP.GE.U32.AND.EX P0, PT, R11, UR11, PT, P0 ;  /* 0x0000000b0b007c0c */ /* 0x000fe2000bf06100 */
[----:B------:R-:W-:-:S12]  /*07b0*/  @!P1 BRA `(.L_x_4) ;  /* 0x0000000000f09947 */ /* 0x000fd80003800000 */
[----:B------:R-:W-:Y:S01]  /*07c0*/  ISETP.GT.U32.AND P2, PT, R6, RZ, PT ;  /* 0x000000ff0600720c */ /* 0x000fe20003f44070 */
[----:B------:R-:W-:Y:S02]  /*07d0*/  IMAD.MOV.U32 R31, RZ, RZ, RZ ;  /* 0x000000ffff1f7224 */ /* 0x000fe400078e00ff */
[----:B------:R-:W-:Y:S01]  /*07e0*/  IMAD.MOV.U32 R2, RZ, RZ, RZ ;  /* 0x000000ffff027224 */ /* 0x000fe200078e00ff */
[----:B------:R-:W-:-:S13]  /*07f0*/  ISETP.GT.U32.AND.EX P2, PT, R5, RZ, PT, P2 ;  /* 0x000000ff0500720c */ /* 0x000fda0003f44120 */
[----:B-----5:R-:W-:-:S04]  /*0800*/  @!P2 IADD3 R28, P3, P4, R22, R26, R31 ;  /* 0x0000001a161ca210 */ /* 0x020fc80007c7e01f */
[----:B------:R-:W-:-:S06]  /*0810*/  @!P2 IADD3.X R29, PT, PT, R23, R35, R2, P3, P4 ;  /* 0x00000023171da210 */ /* 0x000fcc0001fe8402 */
[----:B------:R-:W2:Y:S01]  /*0820*/  @!P2 LDG.E.U8 R29, desc[UR4][R28.64] ;  /* 0x000000041c1da981 */ /* 0x000ea2000c1e1100 */
[----:B------:R-:W-:Y:S02]  /*0830*/  @!P2 IMAD.MOV.U32 R31, RZ, RZ, 0x1 ;  /* 0x00000001ff1fa424 */ /* 0x000fe400078e00ff */
[----:B------:R-:W-:-:S03]  /*0840*/  @!P2 IMAD.MOV.U32 R2, RZ, RZ, RZ ;  /* 0x000000ffff02a224 */ /* 0x000fc600078e00ff */
[----:B------:R-:W-:Y:S02]  /*0850*/  IADD3 R10, P5, PT, -R31, R6, RZ ;  /* 0x000000061f0a7210 */ /* 0x000fe40007fbe1ff */
[----:B------:R-:W-:Y:S02]  /*0860*/  ISETP.GT.U32.AND P3, PT, R6, R31, PT ;  /* 0x0000001f0600720c */ /* 0x000fe40003f64070 */
[----:B------:R-:W-:Y:S01]  /*0870*/  ISETP.LE.U32.AND P4, PT, R10, 0x3, PT ;  /* 0x000000030a00780c */ /* 0x000fe20003f83070 */
[C---:B------:R-:W-:Y:S01]  /*0880*/  IMAD.X R10, R5.reuse, 0x1, ~R2, P5 ;  /* 0x00000001050a7824 */ /* 0x040fe200028e0e02 */
[----:B------:R-:W-:-:S04]  /*0890*/  ISETP.GT.U32.AND.EX P3, PT, R5, R2, PT, P3 ;  /* 0x000000020500720c */ /* 0x000fc80003f64130 */
[----:B------:R-:W-:Y:S01]  /*08a0*/  ISETP.LE.U32.OR.EX P3, PT, R10, RZ, !P3, P4 ;  /* 0x000000ff0a00720c */ /* 0x000fe20005f63540 */
[----:B------:R-:W-:-:S05]  /*08b0*/  IMAD R10, R0, 0x8, R3 ;  /* 0x00000008000a7824 */ /* 0x000fca00078e0203 */
[----:B--2---:R0:W-:Y:S02]  /*08c0*/  @!P2 STS.U8 [R10], R29 ;  /* 0x0000001d0a00a388 */ /* 0x0041e40000000000 */
[----:B0-----:R-:W-:-:S05]  /*08d0*/  @!P2 VIADD R10, R10, 0x1 ;  /* 0x000000010a0aa836 */ /* 0x001fca0000000000 */
[----:B------:R-:W-:Y:S05]  /*08e0*/  @P3 BRA `(.L_x_5) ;  /* 0x00000000004c3947 */ /* 0x000fea0003800000 */
[----:B------:R-:W-:Y:S02]  /*08f0*/  IADD3 R30, P3, PT, R6, -0x3, RZ ;  /* 0xfffffffd061e7810 */ /* 0x000fe40007f7e0ff */
[----:B------:R-:W-:Y:S02]  /*0900*/  PLOP3.LUT P2, PT, PT, PT, PT, 0x8, 0x80 ;  /* 0x000000000080781c */ /* 0x000fe40003f4e170 */
[----:B------:R-:W-:-:S11]  /*0910*/  IADD3.X R37, PT, PT, R5, -0x1, RZ, P3, !PT ;  /* 0xffffffff05257810 */ /* 0x000fd60001ffe4ff */
.L_x_6:
[----:B------:R-:W-:-:S04]  /*0920*/  IADD3 R28, P3, P4, R22, R26, R31 ;  /* 0x0000001a161c7210 */ /* 0x000fc80007c7e01f */
[----:B------:R-:W-:-:S05]  /*0930*/  IADD3.X R29, PT, PT, R23, R35, R2, P3, P4 ;  /* 0x00000023171d7210 */ /* 0x000fca0001fe8402 */
[----:B------:R-:W2:Y:S04]  /*0940*/  LDG.E.U8 R32, desc[UR4][R28.64] ;  /* 0x000000041c207981 */ /* 0x000ea8000c1e1100 */
[----:B------:R-:W3:Y:S04]  /*0950*/  LDG.E.U8 R34, desc[UR4][R28.64+0x1] ;  /* 0x000001041c227981 */ /* 0x000ee8000c1e1100 */
[----:B------:R-:W4:Y:S01]  /*0960*/  LDG.E.U8 R36, desc[UR4][R28.64+0x2] ;  /* 0x000002041c247981 */ /* 0x000f22000c1e1100 */
[----:B------:R-:W-:-:S04]  /*0970*/  IADD3 R31, P4, PT, R31, 0x4, RZ ;  /* 0x000000041f1f7810 */ /* 0x000fc80007f9e0ff */
[----:B------:R-:W-:Y:S01]  /*0980*/  ISETP.GE.U32.AND P3, PT, R31, R30, PT ;  /* 0x0000001e1f00720c */ /* 0x000fe20003f66070 */
[----:B------:R-:W-:Y:S01]  /*0990*/  IMAD.X R2, RZ, RZ, R2, P4 ;  /* 0x000000ffff027224 */ /* 0x000fe200020e0602 */
[----:B--2---:R0:W-:Y:S04]  /*09a0*/  STS.U8 [R10], R32 ;  /* 0x000000200a007388 */ /* 0x0041e80000000000 */
[----:B0-----:R-:W2:Y:S01]  /*09b0*/  LDG.E.U8 R32, desc[UR4][R28.64+0x3] ;  /* 0x000003041c207981 */ /* 0x001ea2000c1e1100 */
[----:B------:R-:W-:-:S03]  /*09c0*/  ISETP.GE.U32.AND.EX P3, PT, R2, R37, PT, P3 ;  /* 0x000000250200720c */ /* 0x000fc60003f66130 */
[----:B---3--:R-:W-:Y:S04]  /*09d0*/  STS.U8 [R10+0x1], R34 ;  /* 0x000001220a007388 */ /* 0x008fe80000000000 */
[----:B----4-:R-:W-:Y:S04]  /*09e0*/  STS.U8 [R10+0x2], R36 ;  /* 0x000002240a007388 */ /* 0x010fe80000000000 */
[----:B--2---:R0:W-:Y:S02]  /*09f0*/  STS.U8 [R10+0x3], R32 ;  /* 0x000003200a007388 */ /* 0x0041e40000000000 */
[----:B0-----:R-:W-:Y:S01]  /*0a00*/  VIADD R10, R10, 0x4 ;  /* 0x000000040a0a7836 */ /* 0x001fe20000000000 */
[----:B------:R-:W-:Y:S06]  /*0a10*/  @!P3 BRA `(.L_x_6) ;  /* 0xfffffffc00c0b947 */ /* 0x000fec000383ffff */
.L_x_5:
[----:B------:R-:W-:Y:S02]  /*0a20*/  IADD3 R28, P5, PT, -R31, R6, RZ ;  /* 0x000000061f1c7210 */ /* 0x000fe40007fbe1ff */
[----:B------:R-:W-:Y:S02]  /*0a30*/  ISETP.GT.U32.AND P4, PT, R6, R31, PT ;  /* 0x0000001f0600720c */ /* 0x000fe40003f84070 */
[----:B------:R-:W-:Y:S01]  /*0a40*/  ISETP.LE.U32.AND P3, PT, R28, 0x1, PT ;  /* 0x000000011c00780c */ /* 0x000fe20003f63070 */
[C---:B------:R-:W-:Y:S01]  /*0a50*/  IMAD.X R28, R5.reuse, 0x1, ~R2, P5 ;  /* 0x00000001051c7824 */ /* 0x040fe200028e0e02 */
[----:B------:R-:W-:-:S04]  /*0a60*/  ISETP.GT.U32.AND.EX P4, PT, R5, R2, PT, P4 ;  /* 0x000000020500720c */ /* 0x000fc80003f84140 */
[----:B------:R-:W-:-:S13]  /*0a70*/  ISETP.LE.U32.OR.EX P3, PT, R28, RZ, !P4, P3 ;  /* 0x000000ff1c00720c */ /* 0x000fda0006763530 */
[----:B------:R-:W-:Y:S02]  /*0a80*/  @!P3 IADD3 R28, P5, P6, R22, R26, R31 ;  /* 0x0000001a161cb210 */ /* 0x000fe40007ebe01f */
[----:B------:R-:W-:Y:S02]  /*0a90*/  @!P3 IADD3 R31, P4, PT, R31, 0x2, RZ ;  /* 0x000000021f1fb810 */ /* 0x000fe40007f9e0ff */
[--C-:B------:R-:W-:Y:S02]  /*0aa0*/  @!P3 IADD3.X R29, PT, PT, R23, R35, R2.reuse, P5, P6 ;  /* 0x00000023171db210 */ /* 0x100fe40002fec402 */
[----:B------:R-:W-:Y:S01]  /*0ab0*/  @!P3 PLOP3.LUT P2, PT, PT, PT, PT, 0x8, 0x80 ;  /* 0x000000000080b81c */ /* 0x000fe20003f4e170 */
[----:B------:R-:W-:Y:S01]  /*0ac0*/  @!P3 IMAD.X R2, RZ, RZ, R2, P4 ;  /* 0x000000ffff02b224 */ /* 0x000fe200020e0602 */
[----:B------:R-:W-:Y:S01]  /*0ad0*/  ISETP.LT.U32.AND P4, PT, R31, R6, PT ;  /* 0x000000061f00720c */ /* 0x000fe20003f81070 */
[----:B------:R-:W2:Y:S03]  /*0ae0*/  @!P3 LDG.E.U8 R37, desc[UR4][R28.64] ;  /* 0x000000041c25b981 */ /* 0x000ea6000c1e1100 */
[----:B------:R-:W-:Y:S01]  /*0af0*/  ISETP.LT.U32.OR.EX P2, PT, R2, R5, P2, P4 ;  /* 0x000000050200720c */ /* 0x000fe20001741540 */
[----:B------:R-:W3:-:S12]  /*0b00*/  @!P3 LDG.E.U8 R32, desc[UR4][R28.64+0x1] ;  /* 0x000001041c20b981 */ /* 0x000ed8000c1e1100 */
[----:B------:R-:W-:-:S04]  /*0b10*/  @P2 IADD3 R30, P4, P5, R22, R26, R31 ;  /* 0x0000001a161e2210 */ /* 0x000fc80007d9e01f */
[----:B------:R-:W-:-:S06]  /*0b20*/  @P2 IADD3.X R31, PT, PT, R23, R35, R2, P4, P5 ;  /* 0x00000023171f2210 */ /* 0x000fcc00027ea402 */
[----:B------:R-:W4:Y:S04]  /*0b30*/  @P2 LDG.E.U8 R31, desc[UR4][R30.64] ;  /* 0x000000041e1f2981 */ /* 0x000f28000c1e1100 */
[----:B--2---:R-:W-:Y:S04]  /*0b40*/  @!P3 STS.U8 [R10], R37 ;  /* 0x000000250a00b388 */ /* 0x004fe80000000000 */
[----:B---3--:R0:W-:Y:S02]  /*0b50*/  @!P3 STS.U8 [R10+0x1], R32 ;  /* 0x000001200a00b388 */ /* 0x0081e40000000000 */
[----:B0-----:R-:W-:-:S05]  /*0b60*/  @!P3 VIADD R10, R10, 0x2 ;  /* 0x000000020a0ab836 */ /* 0x001fca0000000000 */
[----:B----4-:R0:W-:Y:S02]  /*0b70*/  @P2 STS.U8 [R10], R31 ;  /* 0x0000001f0a002388 */ /* 0x0101e40000000000 */
.L_x_4:
[----:B------:R-:W1:Y:S01]  /*0b80*/  LDC R29, c[0x0][0x390] ;  /* 0x0000e400ff1d7b82 */ /* 0x000e620000000800 */
[----:B------:R-:W1:Y:S02]  /*0b90*/  LDCU UR8, c[0x0][0x388] ;  /* 0x00007100ff0877ac */ /* 0x000e640008000800 */
[----:B-1----:R-:W-:Y:S01]  /*0ba0*/  IMAD R2, R29, UR8, R0 ;  /* 0x000000081d027c24 */ /* 0x002fe2000f8e0200 */
[----:B------:R-:W-:Y:S06]  /*0bb0*/  @!P1 BRA `(.L_x_7) ;  /* 0x0000000400049947 */ /* 0x000fec0003800000 */
[----:B------:R-:W-:Y:S01]  /*0bc0*/  ISETP.GT.U32.AND P1, PT, R6, RZ, PT ;  /* 0x000000ff0600720c */ /* 0x000fe20003f24070 */
[----:B0-----:R-:W-:Y:S02]  /*0bd0*/  IMAD.MOV.U32 R31, RZ, RZ, RZ ;  /* 0x000000ffff1f7224 */ /* 0x001fe400078e00ff */
[----:B------:R-:W-:Y:S01]  /*0be0*/  IMAD.MOV.U32 R0, RZ, RZ, RZ ;  /* 0x000000ffff007224 */ /* 0x000fe200078e00ff */
[----:B------:R-:W-:-:S13]  /*0bf0*/  ISETP.GT.U32.AND.EX P1, PT, R5, RZ, PT, P1 ;  /* 0x000000ff0500720c */ /* 0x000fda0003f24110 */
[----:B-----5:R-:W-:-:S04]  /*0c00*/  @!P1 IADD3 R28, P2, P3, R24, R26, R31 ;  /* 0x0000001a181c9210 */ /* 0x020fc80007b5e01f */
[----:B------:R-:W-:-:S05]  /*0c10*/  @!P1 IADD3.X R29, PT, PT, R25, R35, R0, P2, P3 ;  /* 0x00000023191d9210 */ /* 0x000fca00017e6400 */
[----:B------:R-:W2:Y:S01]  /*0c20*/  @!P1 LDG.E.U8 R28, desc[UR4][R28.64] ;  /* 0x000000041c1c9981 */ /* 0x000ea2000c1e1100 */
[----:B------:R-:W-:Y:S02]  /*0c30*/  IMAD R2, R2, 0x8, R3 ;  /* 0x0000000802027824 */ /* 0x000fe400078e0203 */
[----:B------:R-:W-:Y:S02]  /*0c40*/  @!P1 IMAD.MOV.U32 R0, RZ, RZ, RZ ;  /* 0x000000ffff009224 */ /* 0x000fe400078e00ff */
[----:B------:R-:W-:Y:S02]  /*0c50*/  @!P1 IMAD.IADD R37, R2, 0x1, R31 ;  /* 0x0000000102259824 */ /* 0x000fe400078e021f */
[----:B------:R-:W-:-:S05]  /*0c60*/  @!P1 IMAD.MOV.U32 R31, RZ, RZ, 0x1 ;  /* 0x00000001ff1f9424 */ /* 0x000fca00078e00ff */
[----:B------:R-:W-:Y:S02]  /*0c70*/  IADD3 R10, P4, PT, -R31, R6, RZ ;  /* 0x000000061f0a7210 */ /* 0x000fe40007f9e1ff */
[----:B------:R-:W-:Y:S02]  /*0c80*/  ISETP.GT.U32.AND P2, PT, R6, R31, PT ;  /* 0x0000001f0600720c */ /* 0x000fe40003f44070 */
[----:B------:R-:W-:Y:S01]  /*0c90*/  ISETP.LE.U32.AND P3, PT, R10, 0x3, PT ;  /* 0x000000030a00780c */ /* 0x000fe20003f63070 */
[C---:B------:R-:W-:Y:S01]  /*0ca0*/  IMAD.X R10, R5.reuse, 0x1, ~R0, P4 ;  /* 0x00000001050a7824 */ /* 0x040fe200020e0e00 */
[----:B------:R-:W-:-:S04]  /*0cb0*/  ISETP.GT.U32.AND.EX P2, PT, R5, R0, PT, P2 ;  /* 0x000000000500720c */ /* 0x000fc80003f44120 */
[----:B------:R-:W-:Y:S01]  /*0cc0*/  ISETP.LE.U32.OR.EX P2, PT, R10, RZ, !P2, P3 ;  /* 0x000000ff0a00720c */ /* 0x000fe20005743530 */
[----:B--2---:R0:W-:-:S12]  /*0cd0*/  @!P1 STS.U8 [R37], R28 ;  /* 0x0000001c25009388 */ /* 0x0041d80000000000 */
[----:B------:R-:W-:Y:S05]  /*0ce0*/  @P2 BRA `(.L_x_8) ;  /* 0x0000000000582947 */ /* 0x000fea0003800000 */
[----:B------:R-:W-:Y:S02]  /*0cf0*/  IADD3 R10, P2, PT, R6, -0x3, RZ ;  /* 0xfffffffd060a7810 */ /* 0x000fe40007f5e0ff */
[----:B------:R-:W-:Y:S02]  /*0d00*/  PLOP3.LUT P1, PT, PT, PT, PT, 0x8, 0x80 ;  /* 0x000000000080781c */ /* 0x000fe40003f2e170 */
[----:B0-----:R-:W-:-:S11]  /*0d10*/  IADD3.X R37, PT, PT, R5, -0x1, RZ, P2, !PT ;  /* 0xffffffff05257810 */ /* 0x001fd600017fe4ff */
.L_x_9:
[----:B------:R-:W-:-:S04]  /*0d20*/  IADD3 R28, P2, P3, R24, R26, R31 ;  /* 0x0000001a181c7210 */ /* 0x000fc80007b5e01f */
[----:B------:R-:W-:-:S05]  /*0d30*/  IADD3.X R29, PT, PT, R25, R35, R0, P2, P3 ;  /* 0x00000023191d7210 */ /* 0x000fca00017e6400 */
[----:B-1----:R-:W2:Y:S01]  /*0d40*/  LDG.E.U8 R30, desc[UR4][R28.64] ;  /* 0x000000041c1e7981 */ /* 0x002ea2000c1e1100 */
[----:B------:R-:W-:-:S03]  /*0d50*/  IMAD.IADD R32, R2, 0x1, R31 ;  /* 0x0000000102207824 */ /* 0x000fc600078e021f */
[----:B------:R-:W3:Y:S01]  /*0d60*/  LDG.E.U8 R34, desc[UR4][R28.64+0x1] ;  /* 0x000001041c227981 */ /* 0x000ee2000c1e1100 */
[----:B------:R-:W-:-:S03]  /*0d70*/  IADD3 R36, PT, PT, R2, 0x1, R31 ;  /* 0x0000000102247810 */ /* 0x000fc60007ffe01f */
[----:B--2---:R0:W-:Y:S04]  /*0d80*/  STS.U8 [R32], R30 ;  /* 0x0000001e20007388 */ /* 0x0041e80000000000 */
[----:B---3--:R1:W-:Y:S04]  /*0d90*/  STS.U8 [R36], R34 ;  /* 0x0000002224007388 */ /* 0x0083e80000000000 */
[----:B0-----:R-:W2:Y:S04]  /*0da0*/  LDG.E.U8 R30, desc[UR4][R28.64+0x2] ;  /* 0x000002041c1e7981 */ /* 0x001ea8000c1e1100 */
[----:B-1----:R-:W3:Y:S01]  /*0db0*/  LDG.E.U8 R34, desc[UR4][R28.64+0x3] ;  /* 0x000003041c227981 */ /* 0x002ee2000c1e1100 */
[----:B------:R-:W-:-:S02]  /*0dc0*/  IADD3 R32, PT, PT, R2, 0x2, R31 ;  /* 0x0000000202207810 */ /* 0x000fc40007ffe01f */
[----:B------:R-:W-:Y:S02]  /*0dd0*/  IADD3 R36, PT, PT, R2, 0x3, R31 ;  /* 0x0000000302247810 */ /* 0x000fe40007ffe01f */
[----:B------:R-:W-:-:S05]  /*0de0*/  IADD3 R31, P2, PT, R31, 0x4, RZ ;  /* 0x000000041f1f7810 */ /* 0x000fca0007f5e0ff */
[----:B------:R-:W-:Y:S01]  /*0df0*/  IMAD.X R0, RZ, RZ, R0, P2 ;  /* 0x000000ffff007224 */ /* 0x000fe200010e0600 */
[----:B------:R-:W-:-:S04]  /*0e00*/  ISETP.GE.U32.AND P2, PT, R31, R10, PT ;  /* 0x0000000a1f00720c */ /* 0x000fc80003f46070 */
[----:B------:R-:W-:Y:S01]  /*0e10*/  ISETP.GE.U32.AND.EX P2, PT, R0, R37, PT, P2 ;  /* 0x000000250000720c */ /* 0x000fe20003f46120 */
[----:B--2---:R1:W-:Y:S04]  /*0e20*/  STS.U8 [R32], R30 ;  /* 0x0000001e20007388 */ /* 0x0043e80000000000 */
[----:B---3--:R1:W-:Y:S08]  /*0e30*/  STS.U8 [R36], R34 ;  /* 0x0000002224007388 */ /* 0x0083f00000000000 */
[----:B------:R-:W-:Y:S05]  /*0e40*/  @!P2 BRA `(.L_x_9) ;  /* 0xfffffffc00b4a947 */ /* 0x000fea000383ffff */
.L_x_8:
[----:B------:R-:W-:Y:S02]  /*0e50*/  IADD3 R10, P4, PT, -R31, R6, RZ ;  /* 0x000000061f0a7210 */ /* 0x000fe40007f9e1ff */
[----:B------:R-:W-:Y:S02]  /*0e60*/  ISETP.GT.U32.AND P3, PT, R6, R31, PT ;  /* 0x0000001f0600720c */ /* 0x000fe40003f64070 */
[----:B------:R-:W-:Y:S01]  /*0e70*/  ISETP.LE.U32.AND P2, PT, R10, 0x1, PT ;  /* 0x000000010a00780c */ /* 0x000fe20003f43070 */
[C---:B------:R-:W-:Y:S01]  /*0e80*/  IMAD.X R10, R5.reuse, 0x1, ~R0, P4 ;  /* 0x00000001050a7824 */ /* 0x040fe200020e0e00 */
[----:B------:R-:W-:-:S04]  /*0e90*/  ISETP.GT.U32.AND.EX P3, PT, R5, R0, PT, P3 ;  /* 0x000000000500720c */ /* 0x000fc80003f64130 */
[----:B------:R-:W-:-:S13]  /*0ea0*/  ISETP.LE.U32.OR.EX P2, PT, R10, RZ, !P3, P2 ;  /* 0x000000ff0a00720c */ /* 0x000fda0005f43520 */
[--C-:B0-----:R-:W-:Y:S01]  /*0eb0*/  @!P2 IADD3 R28, P4, P5, R24, R26, R31.reuse ;  /* 0x0000001a181ca210 */ /* 0x101fe20007d9e01f */
[C-C-:B------:R-:W-:Y:S01]  /*0ec0*/  @!P2 IMAD.IADD R10, R2.reuse, 0x1, R31.reuse ;  /* 0x00000001020aa824 */ /* 0x140fe200078e021f */
[----:B-1----:R-:W-:Y:S02]  /*0ed0*/  @!P2 IADD3 R30, PT, PT, R2, 0x1, R31 ;  /* 0x00000001021ea810 */ /* 0x002fe40007ffe01f */
[----:B------:R-:W-:Y:S02]  /*0ee0*/  @!P2 IADD3 R31, P3, PT, R31, 0x2, RZ ;  /* 0x000000021f1fa810 */ /* 0x000fe40007f7e0ff */
[--C-:B------:R-:W-:Y:S02]  /*0ef0*/  @!P2 IADD3.X R29, PT, PT, R25, R35, R0.reuse, P4, P5 ;  /* 0x00000023191da210 */ /* 0x100fe400027ea400 */
[----:B------:R-:W-:Y:S01]  /*0f00*/  @!P2 PLOP3.LUT P1, PT, PT, PT, PT, 0x8, 0x80 ;  /* 0x000000000080a81c */ /* 0x000fe20003f2e170 */
[----:B------:R-:W-:Y:S01]  /*0f10*/  @!P2 IMAD.X R0, RZ, RZ, R0, P3 ;  /* 0x000000ffff00a224 */ /* 0x000fe200018e0600 */
[----:B------:R-:W-:Y:S01]  /*0f20*/  ISETP.LT.U32.AND P3, PT, R31, R6, PT ;  /* 0x000000061f00720c */ /* 0x000fe20003f61070 */
[----:B------:R-:W2:Y:S03]  /*0f30*/  @!P2 LDG.E.U8 R37, desc[UR4][R28.64+0x1] ;  /* 0x000001041c25a981 */ /* 0x000ea6000c1e1100 */
[----:B------:R-:W-:-:S13]  /*0f40*/  ISETP.LT.U32.OR.EX P1, PT, R0, R5, P1, P3 ;  /* 0x000000050000720c */ /* 0x000fda0000f21530 */
[----:B------:R-:W-:-:S04]  /*0f50*/  @P1 IADD3 R26, P3, P4, R24, R26, R31 ;  /* 0x0000001a181a1210 */ /* 0x000fc80007c7e01f */
[----:B------:R-:W-:Y:S02]  /*0f60*/  @P1 IADD3.X R27, PT, PT, R25, R35, R0, P3, P4 ;  /* 0x00000023191b1210 */ /* 0x000fe40001fe8400 */
[----:B------:R-:W3:Y:S04]  /*0f70*/  @!P2 LDG.E.U8 R35, desc[UR4][R28.64] ;  /* 0x000000041c23a981 */ /* 0x000ee8000c1e1100 */
[----:B------:R-:W4:Y:S01]  /*0f80*/  @P1 LDG.E.U8 R26, desc[UR4][R26.64] ;  /* 0x000000041a1a1981 */ /* 0x000f22000c1e1100 */
[----:B------:R-:W-:-:S03]  /*0f90*/  @P1 IMAD.IADD R31, R2, 0x1, R31 ;  /* 0x00000001021f1824 */ /* 0x000fc600078e021f */
[----:B---3--:R1:W-:Y:S04]  /*0fa0*/  @!P2 STS.U8 [R10], R35 ;  /* 0x000000230a00a388 */ /* 0x0083e80000000000 */
[----:B--2---:R1:W-:Y:S04]  /*0fb0*/  @!P2 STS.U8 [R30], R37 ;  /* 0x000000251e00a388 */ /* 0x0043e80000000000 */
[----:B----4-:R1:W-:Y:S02]  /*0fc0*/  @P1 STS.U8 [R31], R26 ;  /* 0x0000001a1f001388 */ /* 0x0103e40000000000 */
.L_x_7:
[----:B------:R-:W-:Y:S05]  /*0fd0*/  @!P0 BRA `(.L_x_10) ;  /* 0xfffffff400bc8947 */ /* 0x000fea000383ffff */
.L_x_2:
[----:B------:R-:W-:Y:S05]  /*0fe0*/  WARPSYNC.ALL ;  /* 0x0000000000007948 */ /* 0x000fea0003800000 */
[----:B------:R-:W-:Y:S08]  /*0ff0*/  BAR.SYNC.DEFER_BLOCKING 0x0 ;  /* 0x0000000000007b1d */ /* 0x000ff00000010000 */
[----:B------:R-:W-:Y:S01]  /*1000*/  BAR.SYNC.DEFER_BLOCKING 0x0 ;  /* 0x0000000000007b1d */ /* 0x000fe20000010000 */
[----:B------:R-:W-:-:S05]  /*1010*/  IADD3 R7, P0, PT, R7, 0x1, RZ ;  /* 0x0000000107077810 */ /* 0x000fca0007f1e0ff */
[----:B------:R-:W-:Y:S01]  /*1020*/  IMAD.X R8, RZ, RZ, R8, P0 ;  /* 0x000000ffff087224 */ /* 0x000fe200000e0608 */
[----:B------:R-:W-:-:S04]  /*1030*/  ISETP.GE.U32.AND P0, PT, R7, R18, PT ;  /* 0x000000120700720c */ /* 0x000fc80003f06070 */
[----:B------:R-:W-:-:S13]  /*1040*/  ISETP.GE.U32.AND.EX P0, PT, R8, R19, PT, P0 ;  /* 0x000000130800720c */ /* 0x000fda0003f06100 */
[----:B------:R-:W-:Y:S05]  /*1050*/  @!P0 BRA `(.L_x_11) ;  /* 0xfffffff400208947 */ /* 0x000fea000383ffff */
[----:B------:R-:W-:Y:S05]  /*1060*/  EXIT ;  /* 0x000000000000794d */ /* 0x000fea0003800000 */
        .weak           $__internal_0_$__cuda_sm20_div_u64
        .type           $__internal_0_$__cuda_sm20_div_u64,@function
        .size           $__internal_0_$__cuda_sm20_div_u64,(.L_x_13 - $__internal_0_$__cuda_sm20_div_u64)
$__internal_0_$__cuda_sm20_div_u64:
[----:B------:R-:W0:Y:S08]  /*1070*/  I2F.U64.RP R29, R10 ;  /* 0x0000000a001d7312 */ /* 0x000e300000309000 */
[----:B0-----:R-:W0:Y:S02]  /*1080*/  MUFU.RCP R29, R29 ;  /* 0x0000001d001d7308 */ /* 0x001e240000001000 */
[----:B0-----:R-:W-:-:S06]  /*1090*/  VIADD R20, R29, 0x1ffffffe ;  /* 0x1ffffffe1d147836 */ /* 0x001fcc0000000000 */
[----:B------:R-:W0:Y:S02]  /*10a0*/  F2I.U64.TRUNC R20, R20 ;  /* 0x0000001400147311 */ /* 0x000e24000020d800 */
[----:B0-----:R-:W-:-:S04]  /*10b0*/  IMAD.WIDE.U32 R26, R20, R10, RZ ;  /* 0x0000000a141a7225 */ /* 0x001fc800078e00ff */
[----:B------:R-:W-:Y:S01]  /*10c0*/  IMAD R27, R20, R11, R27 ;  /* 0x0000000b141b7224 */ /* 0x000fe200078e021b */
[----:B------:R-:W-:-:S03]  /*10d0*/  IADD3 R31, P0, PT, RZ, -R26, RZ ;  /* 0x8000001aff1f7210 */ /* 0x000fc60007f1e0ff */
[----:B------:R-:W-:Y:S02]  /*10e0*/  IMAD R27, R21, R10, R27 ;  /* 0x0000000a151b7224 */ /* 0x000fe400078e021b */
[----:B------:R-:W-:-:S04]  /*10f0*/  IMAD.HI.U32 R26, R20, R31, RZ ;  /* 0x0000001f141a7227 */ /* 0x000fc800078e00ff */
[----:B------:R-:W-:Y:S02]  /*1100*/  IMAD.X R33, RZ, RZ, ~R27, P0 ;  /* 0x000000ffff217224 */ /* 0x000fe400000e0e1b */
[----:B------:R-:W-:Y:S02]  /*1110*/  IMAD.MOV.U32 R27, RZ, RZ, R20 ;  /* 0x000000ffff1b7224 */ /* 0x000fe400078e0014 */
[-C--:B------:R-:W-:Y:S02]  /*1120*/  IMAD R35, R21, R33.reuse, RZ ;  /* 0x0000002115237224 */ /* 0x080fe400078e02ff */
[----:B------:R-:W-:-:S04]  /*1130*/  IMAD.WIDE.U32 R26, P0, R20, R33, R26 ;  /* 0x00000021141a7225 */ /* 0x000fc8000780001a */
[----:B------:R-:W-:-:S04]  /*1140*/  IMAD.HI.U32 R29, R21, R33, RZ ;  /* 0x00000021151d7227 */ /* 0x000fc800078e00ff */
[----:B------:R-:W-:-:S04]  /*1150*/  IMAD.HI.U32 R26, P1, R21, R31, R26 ;  /* 0x0000001f151a7227 */ /* 0x000fc8000782001a */
[----:B------:R-:W-:Y:S01]  /*1160*/  IMAD.X R29, R29, 0x1, R21, P0 ;  /* 0x000000011d1d7824 */ /* 0x000fe200000e0615 */
[----:B------:R-:W-:-:S04]  /*1170*/  IADD3 R27, P2, PT, R35, R26, RZ ;  /* 0x0000001a231b7210 */ /* 0x000fc80007f5e0ff */
[----:B------:R-:W-:Y:S01]  /*1180*/  IADD3.X R29, PT, PT, RZ, RZ, R29, P2, P1 ;  /* 0x000000ffff1d7210 */ /* 0x000fe200017e241d */
[----:B------:R-:W-:-:S04]  /*1190*/  IMAD.WIDE.U32 R20, R27, R10, RZ ;  /* 0x0000000a1b147225 */ /* 0x000fc800078e00ff */
[----:B------:R-:W-:Y:S01]  /*11a0*/  IMAD R21, R27, R11, R21 ;  /* 0x0000000b1b157224 */ /* 0x000fe200078e0215 */
[----:B------:R-:W-:-:S03]  /*11b0*/  IADD3 R31, P0, PT, RZ, -R20, RZ ;  /* 0x80000014ff1f7210 */ /* 0x000fc60007f1e0ff */
[----:B------:R-:W-:Y:S02]  /*11c0*/  IMAD R21, R29, R10, R21 ;  /* 0x0000000a1d157224 */ /* 0x000fe400078e0215 */
[----:B------:R-:W-:-:S04]  /*11d0*/  IMAD.HI.U32 R26, R27, R31, RZ ;  /* 0x0000001f1b1a7227 */ /* 0x000fc800078e00ff */
[----:B------:R-:W-:Y:S02]  /*11e0*/  IMAD.X R20, RZ, RZ, ~R21, P0 ;  /* 0x000000ffff147224 */ /* 0x000fe400000e0e15 */
[----:B------:R-:W-:Y:S02]  /*11f0*/  IMAD.MOV.U32 R21, RZ, RZ, RZ ;  /* 0x000000ffff157224 */ /* 0x000fe400078e00ff */
[----:B------:R-:W-:-:S04]  /*1200*/  IMAD.WIDE.U32 R26, P0, R27, R20, R26 ;  /* 0x000000141b1a7225 */ /* 0x000fc8000780001a */
[C---:B------:R-:W-:Y:S02]  /*1210*/  IMAD R30, R29.reuse, R20, RZ ;  /* 0x000000141d1e7224 */ /* 0x040fe400078e02ff */
[----:B------:R-:W-:-:S04]  /*1220*/  IMAD.HI.U32 R27, P1, R29, R31, R26 ;  /* 0x0000001f1d1b7227 */ /* 0x000fc8000782001a */
[----:B------:R-:W-:Y:S01]  /*1230*/  IMAD.HI.U32 R20, R29, R20, RZ ;  /* 0x000000141d147227 */ /* 0x000fe200078e00ff */
[----:B------:R-:W-:-:S03]  /*1240*/  IADD3 R27, P2, PT, R30, R27, RZ ;  /* 0x0000001b1e1b7210 */ /* 0x000fc60007f5e0ff */
[----:B------:R-:W-:Y:S02]  /*1250*/  IMAD.X R29, R20, 0x1, R29, P0 ;  /* 0x00000001141d7824 */ /* 0x000fe400000e061d */
[----:B------:R-:W-:-:S03]  /*1260*/  IMAD.HI.U32 R20, R27, R28, RZ ;  /* 0x0000001c1b147227 */ /* 0x000fc600078e00ff */
[----:B------:R-:W-:Y:S01]  /*1270*/  IADD3.X R29, PT, PT, RZ, RZ, R29, P2, P1 ;  /* 0x000000ffff1d7210 */ /* 0x000fe200017e241d */
[----:B------:R-:W-:-:S04]  /*1280*/  IMAD.WIDE.U32 R20, R27, R0, R20 ;  /* 0x000000001b147225 */ /* 0x000fc800078e0014 */
[C---:B------:R-:W-:Y:S02]  /*1290*/  IMAD R31, R29.reuse, R0, RZ ;  /* 0x000000001d1f7224 */ /* 0x040fe400078e02ff */
[----:B------:R-:W-:-:S04]  /*12a0*/  IMAD.HI.U32 R20, P0, R29, R28, R20 ;  /* 0x0000001c1d147227 */ /* 0x000fc80007800014 */
[----:B------:R-:W-:Y:S01]  /*12b0*/  IMAD.HI.U32 R27, R29, R0, RZ ;  /* 0x000000001d1b7227 */ /* 0x000fe200078e00ff */
[----:B------:R-:W-:-:S03]  /*12c0*/  IADD3 R29, P1, PT, R31, R20, RZ ;  /* 0x000000141f1d7210 */ /* 0x000fc60007f3e0ff */
[----:B------:R-:W-:Y:S02]  /*12d0*/  IMAD.X R27, RZ, RZ, R27, P0 ;  /* 0x000000ffff1b7224 */ /* 0x000fe400000e061b */
[----:B------:R-:W-:-:S04]  /*12e0*/  IMAD.WIDE.U32 R20, R29, R10, RZ ;  /* 0x0000000a1d147225 */ /* 0x000fc800078e00ff */
[----:B------:R-:W-:Y:S01]  /*12f0*/  IMAD.X R27, RZ, RZ, R27, P1 ;  /* 0x000000ffff1b7224 */ /* 0x000fe200008e061b */
[----:B------:R-:W-:Y:S01]  /*1300*/  IADD3 R31, P1, PT, -R20, R28, RZ ;  /* 0x0000001c141f7210 */ /* 0x000fe20007f3e1ff */
[C---:B------:R-:W-:Y:S01]  /*1310*/  IMAD R21, R29.reuse, R11, R21 ;  /* 0x0000000b1d157224 */ /* 0x040fe200078e0215 */
[----:B------:R-:W-:Y:S02]  /*1320*/  IADD3 R20, P2, PT, R29, 0x1, RZ ;  /* 0x000000011d147810 */ /* 0x000fe40007f5e0ff */
[-C--:B------:R-:W-:Y:S01]  /*1330*/  ISETP.GE.U32.AND P0, PT, R31, R10.reuse, PT ;  /* 0x0000000a1f00720c */ /* 0x080fe20003f06070 */
[----:B------:R-:W-:Y:S02]  /*1340*/  IMAD R21, R27, R10, R21 ;  /* 0x0000000a1b157224 */ /* 0x000fe400078e0215 */
[----:B------:R-:W-:Y:S02]  /*1350*/  IMAD.X R26, RZ, RZ, R27, P2 ;  /* 0x000000ffff1a7224 */ /* 0x000fe400010e061b */
[----:B------:R-:W-:Y:S01]  /*1360*/  IMAD.X R32, R0, 0x1, ~R21, P1 ;  /* 0x0000000100207824 */ /* 0x000fe200008e0e15 */
[----:B------:R-:W-:-:S04]  /*1370*/  IADD3 R21, P1, PT, -R10, R31, RZ ;  /* 0x0000001f0a157210 */ /* 0x000fc80007f3e1ff */
[C---:B------:R-:W-:Y:S01]  /*1380*/  ISETP.GE.U32.AND.EX P0, PT, R32.reuse, R11, PT, P0 ;  /* 0x0000000b2000720c */ /* 0x040fe20003f06100 */
[----:B------:R-:W-:Y:S01]  /*1390*/  IMAD.X R30, R32, 0x1, ~R11, P1 ;  /* 0x00000001201e7824 */ /* 0x000fe200008e0e0b */
[----:B------:R-:W-:Y:S02]  /*13a0*/  ISETP.NE.U32.AND P1, PT, R10, RZ, PT ;  /* 0x000000ff0a00720c */ /* 0x000fe40003f25070 */
[----:B------:R-:W-:Y:S02]  /*13b0*/  SEL R29, R20, R29, P0 ;  /* 0x0000001d141d7207 */ /* 0x000fe40000000000 */
[----:B------:R-:W-:Y:S02]  /*13c0*/  SEL R21, R21, R31, P0 ;  /* 0x0000001f15157207 */ /* 0x000fe40000000000 */
[----:B------:R-:W-:Y:S02]  /*13d0*/  SEL R26, R26, R27, P0 ;  /* 0x0000001b1a1a7207 */ /* 0x000fe40000000000 */
[----:B------:R-:W-:-:S02]  /*13e0*/  IADD3 R20, P2, PT, R29, 0x1, RZ ;  /* 0x000000011d147810 */ /* 0x000fc40007f5e0ff */
[----:B------:R-:W-:Y:S02]  /*13f0*/  SEL R30, R30, R32, P0 ;  /* 0x000000201e1e7207 */ /* 0x000fe40000000000 */
[----:B------:R-:W-:Y:S01]  /*1400*/  ISETP.GE.U32.AND P0, PT, R21, R10, PT ;  /* 0x0000000a1500720c */ /* 0x000fe20003f06070 */
[----:B------:R-:W-:Y:S01]  /*1410*/  IMAD.X R21, RZ, RZ, R26, P2 ;  /* 0x000000ffff157224 */ /* 0x000fe200010e061a */
[----:B------:R-:W-:Y:S01]  /*1420*/  ISETP.NE.AND.EX P1, PT, R11, RZ, PT, P1 ;  /* 0x000000ff0b00720c */ /* 0x000fe20003f25310 */
[----:B------:R-:W-:Y:S01]  /*1430*/  IMAD.MOV.U32 R10, RZ, RZ, R2 ;  /* 0x000000ffff0a7224 */ /* 0x000fe200078e0002 */
[----:B------:R-:W-:Y:S01]  /*1440*/  ISETP.GE.U32.AND.EX P0, PT, R30, R11, PT, P0 ;  /* 0x0000000b1e00720c */ /* 0x000fe20003f06100 */
[----:B------:R-:W-:-:S03]  /*1450*/  IMAD.MOV.U32 R11, RZ, RZ, 0x0 ;  /* 0x00000000ff0b7424 */ /* 0x000fc600078e00ff */
[----:B------:R-:W-:Y:S02]  /*1460*/  SEL R20, R20, R29, P0 ;  /* 0x0000001d14147207 */ /* 0x000fe40000000000 */
[----:B------:R-:W-:Y:S02]  /*1470*/  SEL R21, R21, R26, P0 ;  /* 0x0000001a15157207 */ /* 0x000fe40000000000 */
[----:B------:R-:W-:Y:S02]  /*1480*/  SEL R20, R20, 0xffffffff, P1 ;  /* 0xffffffff14147807 */ /* 0x000fe40000800000 */
[----:B------:R-:W-:Y:S01]  /*1490*/  SEL R21, R21, 0xffffffff, P1 ;  /* 0xffffffff15157807 */ /* 0x000fe20000800000 */
[----:B------:R-:W-:Y:S06]  /*14a0*/  RET.REL.NODEC R10 `(flash_attn) ;  /* 0xffffffe80ad47950 */ /* 0x000fec0003c3ffff */
.L_x_12:
[----:B------:R-:W-:-:S00]  /*14b0*/  BRA `(.L_x_12) ;  /* 0xfffffffc00fc7947 */ /* 0x000fc0000383ffff */
[----:B------:R-:W-:-:S00]  /*14c0*/  NOP ;  /* 0x0000000000007918 */ /* 0x000fc00000000000 */
        /* <DEDUP_REMOVED lines=11> */
.L_x_13:


//--------------------- .nv.shared.flash_attn     --------------------------
	.section	.nv.shared.flash_attn,"aw",@nobits
	.sectionflags	@""
	.align	16
	.zero		1024


//--------------------- .nv.shared.reserved.0     --------------------------
	.section	.nv.shared.reserved.0,"aw",@nobits
	.weak		__nv_reservedSMEM_offset_0_alias
	.size		__nv_reservedSMEM_offset_0_alias, 0, 64
	.other		__nv_reservedSMEM_offset_0_alias,@"STO_CUDA_RESERVED_SHARED STV_DEFAULT"
__nv_reservedSMEM_offset_0_alias:
	.zero		0
	.zero		64


//--------------------- .nv.constant0.flash_attn  --------------------------
	.section	.nv.constant0.flash_attn,"a",@progbits
	.sectionflags	@""
	.align	4
.nv.constant0.flash_attn:
	.zero		944


//--------------------- SYMBOLS --------------------------

	.type		.nv.reservedSmem.offset0,@object
	.size		.nv.reservedSmem.offset0,0x4
	.type		.nv.reservedSmem.cap,@object
	.size		.nv.reservedSmem.cap,0x4
